//
// Generated by NVIDIA NVVM Compiler
//
// Compiler Build ID: CL-36424714
// Cuda compilation tools, release 13.0, V13.0.88
// Based on NVVM 20.0.0
//

.version 9.0
.target sm_100
.address_size 64

	// .globl	_Z9calculatePl
// _ZZ9calculatePlE8sresults has been demoted

.visible .entry _Z9calculatePl(
	.param .u64 .ptr .align 1 _Z9calculatePl_param_0
)
{
	.reg .pred 	%p<12>;
	.reg .b32 	%r<8>;
	.reg .b64 	%rd<37>;
	// demoted variable
	.shared .align 8 .b8 _ZZ9calculatePlE8sresults[8192];
	ld.param.u64 	%rd1, [_Z9calculatePl_param_0];
	mov.u32 	%r1, %ctaid.x;
	mov.u32 	%r4, %ntid.x;
	mov.u32 	%r2, %tid.x;
	mad.lo.s32 	%r5, %r1, %r4, %r2;
	cvt.s64.s32 	%rd2, %r5;
	shl.b32 	%r6, %r2, 3;
	mov.u32 	%r7, _ZZ9calculatePlE8sresults;
	add.s32 	%r3, %r7, %r6;
	st.shared.u64 	[%r3], %rd2;
	bar.sync 	0;
	setp.gt.u32 	%p1, %r2, 511;
	@%p1 bra 	$L__BB0_2;
	ld.shared.u64 	%rd3, [%r3];
	ld.shared.u64 	%rd4, [%r3+4096];
	add.s64 	%rd5, %rd4, %rd3;
	st.shared.u64 	[%r3], %rd5;
$L__BB0_2:
	bar.sync 	0;
	setp.gt.u32 	%p2, %r2, 255;
	@%p2 bra 	$L__BB0_4;
	ld.shared.u64 	%rd6, [%r3];
	ld.shared.u64 	%rd7, [%r3+2048];
	add.s64 	%rd8, %rd7, %rd6;
	st.shared.u64 	[%r3], %rd8;
$L__BB0_4:
	bar.sync 	0;
	setp.gt.u32 	%p3, %r2, 127;
	@%p3 bra 	$L__BB0_6;
	ld.shared.u64 	%rd9, [%r3];
	ld.shared.u64 	%rd10, [%r3+1024];
	add.s64 	%rd11, %rd10, %rd9;
	st.shared.u64 	[%r3], %rd11;
$L__BB0_6:
	bar.sync 	0;
	setp.gt.u32 	%p4, %r2, 63;
	@%p4 bra 	$L__BB0_8;
	ld.shared.u64 	%rd12, [%r3];
	ld.shared.u64 	%rd13, [%r3+512];
	add.s64 	%rd14, %rd13, %rd12;
	st.shared.u64 	[%r3], %rd14;
$L__BB0_8:
	bar.sync 	0;
	setp.gt.u32 	%p5, %r2, 31;
	@%p5 bra 	$L__BB0_10;
	ld.shared.u64 	%rd15, [%r3];
	ld.shared.u64 	%rd16, [%r3+256];
	add.s64 	%rd17, %rd16, %rd15;
	st.shared.u64 	[%r3], %rd17;
$L__BB0_10:
	bar.sync 	0;
	setp.gt.u32 	%p6, %r2, 15;
	@%p6 bra 	$L__BB0_12;
	ld.shared.u64 	%rd18, [%r3];
	ld.shared.u64 	%rd19, [%r3+128];
	add.s64 	%rd20, %rd19, %rd18;
	st.shared.u64 	[%r3], %rd20;
$L__BB0_12:
	bar.sync 	0;
	setp.gt.u32 	%p7, %r2, 7;
	@%p7 bra 	$L__BB0_14;
	ld.shared.u64 	%rd21, [%r3];
	ld.shared.u64 	%rd22, [%r3+64];
	add.s64 	%rd23, %rd22, %rd21;
	st.shared.u64 	[%r3], %rd23;
$L__BB0_14:
	bar.sync 	0;
	setp.gt.u32 	%p8, %r2, 3;
	@%p8 bra 	$L__BB0_16;
	ld.shared.u64 	%rd24, [%r3];
	ld.shared.u64 	%rd25, [%r3+32];
	add.s64 	%rd26, %rd25, %rd24;
	st.shared.u64 	[%r3], %rd26;
$L__BB0_16:
	bar.sync 	0;
	setp.gt.u32 	%p9, %r2, 1;
	@%p9 bra 	$L__BB0_18;
	ld.shared.u64 	%rd27, [%r3];
	ld.shared.u64 	%rd28, [%r3+16];
	add.s64 	%rd29, %rd28, %rd27;
	st.shared.u64 	[%r3], %rd29;
$L__BB0_18:
	bar.sync 	0;
	setp.ne.s32 	%p10, %r2, 0;
	@%p10 bra 	$L__BB0_20;
	ld.shared.u64 	%rd30, [%r3];
	ld.shared.u64 	%rd31, [_ZZ9calculatePlE8sresults+8];
	add.s64 	%rd32, %rd31, %rd30;
	st.shared.u64 	[%r3], %rd32;
$L__BB0_20:
	setp.ne.s32 	%p11, %r2, 0;
	bar.sync 	0;
	@%p11 bra 	$L__BB0_22;
	ld.shared.u64 	%rd33, [_ZZ9calculatePlE8sresults];
	cvta.to.global.u64 	%rd34, %rd1;
	mul.wide.u32 	%rd35, %r1, 8;
	add.s64 	%rd36, %rd34, %rd35;
	st.global.u64 	[%rd36], %rd33;
$L__BB0_22:
	ret;

}


// ===== COMPILED SASS (sm_100) =====

	.target	sm_100

	.elftype	@"ET_EXEC"


//--------------------- .note.nv.tkinfo           --------------------------
	.section	.note.nv.tkinfo,"",@"SHT_NOTE"
	.sectionflags	@"SHF_NOTE_NV_TKINFO"
	.tkinfo
        /*0018*/ 	.word	0x00000002
        /*0030*/ 	.string	""
        /*0030*/ 	.string	"ptxas"
        /*0030*/ 	.string	"Cuda compilation tools, release 13.0, V13.0.88"
        /*0030*/ 	.string	"Build cuda_13.0.r13.0/compiler.36424714_0"
        /*0030*/ 	.string	"-arch sm_100 -m 64 "



//--------------------- .note.nv.cuinfo           --------------------------
	.section	.note.nv.cuinfo,"",@"SHT_NOTE"
	.sectionflags	@"SHF_NOTE_NV_CUINFO"
        /*0018*/ 	.short	0x0002
        /*001a*/ 	.short	0x0064
        /*001c*/ 	.short	0x0082
	.zero		2


//--------------------- .nv.info                  --------------------------
	.section	.nv.info,"",@"SHT_CUDA_INFO"
	.align	4


	//----- nvinfo : EIATTR_REGCOUNT
	.align		4
        /*0000*/ 	.byte	0x04, 0x2f
        /*0002*/ 	.short	(.L_1 - .L_0)
	.align		4
.L_0:
        /*0004*/ 	.word	index@(_Z9calculatePl)
        /*0008*/ 	.word	0x0000000e


	//----- nvinfo : EIATTR_FRAME_SIZE
	.align		4
.L_1:
        /*000c*/ 	.byte	0x04, 0x11
        /*000e*/ 	.short	(.L_3 - .L_2)
	.align		4
.L_2:
        /*0010*/ 	.word	index@(_Z9calculatePl)
        /*0014*/ 	.word	0x00000000


	//----- nvinfo : EIATTR_MIN_STACK_SIZE
	.align		4
.L_3:
        /*0018*/ 	.byte	0x04, 0x12
        /*001a*/ 	.short	(.L_5 - .L_4)
	.align		4
.L_4:
        /*001c*/ 	.word	index@(_Z9calculatePl)
        /*0020*/ 	.word	0x00000000
.L_5:


//--------------------- .nv.compat                --------------------------
	.section	.nv.compat,"",@"SHT_CUDA_COMPAT_INFO"
	.align	4
        /*0000*/ 	.byte	0x02, 0x09, 0x00, 0x00, 0x02, 0x02, 0x01, 0x00, 0x02, 0x05, 0x05, 0x00, 0x03, 0x07, 0x01, 0x01
        /*0010*/ 	.byte	0x02, 0x03, 0x00, 0x00, 0x02, 0x06, 0x01, 0x00, 0x04, 0x0b, 0x08, 0x00, 0x09, 0x00, 0x00, 0x00
        /*0020*/ 	.byte	0x00, 0x00, 0x00, 0x00


//--------------------- .nv.info._Z9calculatePl   --------------------------
	.section	.nv.info._Z9calculatePl,"",@"SHT_CUDA_INFO"
	.sectionflags	@""
	.align	4


	//----- nvinfo : EIATTR_CUDA_API_VERSION
	.align		4
        /*0000*/ 	.byte	0x04, 0x37
        /*0002*/ 	.short	(.L_7 - .L_6)
.L_6:
        /*0004*/ 	.word	0x00000082


	//----- nvinfo : EIATTR_KPARAM_INFO
	.align		4
.L_7:
        /*0008*/ 	.byte	0x04, 0x17
        /*000a*/ 	.short	(.L_9 - .L_8)
.L_8:
        /*000c*/ 	.word	0x00000000
        /*0010*/ 	.short	0x0000
        /*0012*/ 	.short	0x0000
        /*0014*/ 	.byte	0x00, 0xf5, 0x21, 0x00


	//----- nvinfo : EIATTR_SPARSE_MMA_MASK
	.align		4
.L_9:
        /*0018*/ 	.byte	0x03, 0x50
        /*001a*/ 	.short	0x0000


	//----- nvinfo : EIATTR_MAXREG_COUNT
	.align		4
        /*001c*/ 	.byte	0x03, 0x1b
        /*001e*/ 	.short	0x00ff


	//----- nvinfo : EIATTR_NUM_BARRIERS
	.align		4
        /*0020*/ 	.byte	0x02, 0x4c
        /*0022*/ 	.byte	0x01
	.zero		1


	//----- nvinfo : EIATTR_MERCURY_ISA_VERSION
	.align		4
        /*0024*/ 	.byte	0x03, 0x5f
        /*0026*/ 	.short	0x0101


	//----- nvinfo : EIATTR_VRC_CTA_INIT_COUNT
	.align		4
        /*0028*/ 	.byte	0x02, 0x4a
	.zero		1
	.zero		1


	//----- nvinfo : EIATTR_EXIT_INSTR_OFFSETS
	.align		4
        /*002c*/ 	.byte	0x04, 0x1c
        /*002e*/ 	.short	(.L_11 - .L_10)


	//   ....[0]....
.L_10:
        /*0030*/ 	.word	0x00000520


	//   ....[1]....
        /*0034*/ 	.word	0x00000580


	//----- nvinfo : EIATTR_CBANK_PARAM_SIZE
	.align		4
.L_11:
        /*0038*/ 	.byte	0x03, 0x19
        /*003a*/ 	.short	0x0008


	//----- nvinfo : EIATTR_PARAM_CBANK
	.align		4
        /*003c*/ 	.byte	0x04, 0x0a
        /*003e*/ 	.short	(.L_13 - .L_12)
	.align		4
.L_12:
        /*0040*/ 	.word	index@(.nv.constant0._Z9calculatePl)
        /*0044*/ 	.short	0x0380
        /*0046*/ 	.short	0x0008


	//----- nvinfo : EIATTR_SW_WAR
	.align		4
.L_13:
        /*0048*/ 	.byte	0x04, 0x36
        /*004a*/ 	.short	(.L_15 - .L_14)
.L_14:
        /*004c*/ 	.word	0x00000008
.L_15:


//--------------------- .nv.callgraph             --------------------------
	.section	.nv.callgraph,"",@"SHT_CUDA_CALLGRAPH"
	.align	4
	.sectionentsize	8
	.align		4
        /*0000*/ 	.word	0x00000000
	.align		4
        /*0004*/ 	.word	0xffffffff
	.align		4
        /*0008*/ 	.word	0x00000000
	.align		4
        /*000c*/ 	.word	0xfffffffe
	.align		4
        /*0010*/ 	.word	0x00000000
	.align		4
        /*0014*/ 	.word	0xfffffffd
	.align		4
        /*0018*/ 	.word	0x00000000
	.align		4
        /*001c*/ 	.word	0xfffffffc


//--------------------- .text._Z9calculatePl      --------------------------
	.section	.text._Z9calculatePl,"ax",@progbits
	.align	128
        .global         _Z9calculatePl
        .type           _Z9calculatePl,@function
        .size           _Z9calculatePl,(.L_x_1 - _Z9calculatePl)
        .other          _Z9calculatePl,@"STO_CUDA_ENTRY STV_DEFAULT"
_Z9calculatePl:
.text._Z9calculatePl:
[----:B------:R-:W-:Y:S01]  /*0000*/  LDC R1, c[0x0][0x37c] ;  /* 0x0000df00ff017b82 */ /* 0x000fe20000000800 */
[----:B------:R-:W0:Y:S07]  /*0010*/  S2R R3, SR_TID.X ;  /* 0x0000000000037919 */ /* 0x000e2e0000002100 */
[----:B------:R-:W1:Y:S01]  /*0020*/  S2UR UR5, SR_CgaCtaId ;  /* 0x00000000000579c3 */ /* 0x000e620000008800 */
[----:B------:R-:W2:Y:S01]  /*0030*/  LDCU UR6, c[0x0][0x360] ;  /* 0x00006c00ff0677ac */ /* 0x000ea20008000800 */
[----:B------:R-:W2:Y:S01]  /*0040*/  S2R R0, SR_CTAID.X ;  /* 0x0000000000007919 */ /* 0x000ea20000002500 */
[----:B------:R-:W-:-:S02]  /*0050*/  UMOV UR4, 0x400 ;  /* 0x0000040000047882 */ /* 0x000fc40000000000 */
[----:B-1----:R-:W-:-:S06]  /*0060*/  ULEA UR4, UR5, UR4, 0x18 ;  /* 0x0000000405047291 */ /* 0x002fcc000f8ec0ff */
[C---:B0-----:R-:W-:Y:S02]  /*0070*/  LEA R2, R3.reuse, UR4, 0x3 ;  /* 0x0000000403027c11 */ /* 0x041fe4000f8e18ff */
[C---:B------:R-:W-:Y:S01]  /*0080*/  ISETP.GT.U32.AND P1, PT, R3.reuse, 0x1ff, PT ;  /* 0x000001ff0300780c */ /* 0x040fe20003f24070 */
[----:B--2---:R-:W-:Y:S01]  /*0090*/  IMAD R4, R0, UR6, R3 ;  /* 0x0000000600047c24 */ /* 0x004fe2000f8e0203 */
[----:B------:R-:W-:-:S04]  /*00a0*/  ISETP.GT.U32.AND P0, PT, R3, 0xff, PT ;  /* 0x000000ff0300780c */ /* 0x000fc80003f04070 */
[----:B------:R-:W-:-:S05]  /*00b0*/  SHF.R.S32.HI R5, RZ, 0x1f, R4 ;  /* 0x0000001fff057819 */ /* 0x000fca0000011404 */
[----:B------:R-:W-:Y:S01]  /*00c0*/  STS.64 [R2], R4 ;  /* 0x0000000402007388 */ /* 0x000fe20000000a00 */
[----:B------:R-:W-:Y:S06]  /*00d0*/  BAR.SYNC.DEFER_BLOCKING 0x0 ;  /* 0x0000000000007b1d */ /* 0x000fec0000010000 */
[----:B------:R-:W-:Y:S04]  /*00e0*/  @!P1 LDS.64 R6, [R2] ;  /* 0x0000000002069984 */ /* 0x000fe80000000a00 */
[----:B------:R-:W0:Y:S02]  /*00f0*/  @!P1 LDS.64 R8, [R2+0x1000] ;  /* 0x0010000002089984 */ /* 0x000e240000000a00 */
[----:B0-----:R-:W-:-:S05]  /*0100*/  @!P1 IADD3 R10, P2, PT, R6, R8, RZ ;  /* 0x00000008060a9210 */ /* 0x001fca0007f5e0ff */
[----:B------:R-:W-:-:S05]  /*0110*/  @!P1 IMAD.X R11, R7, 0x1, R9, P2 ;  /* 0x00000001070b9824 */ /* 0x000fca00010e0609 */
[----:B------:R-:W-:Y:S01]  /*0120*/  @!P1 STS.64 [R2], R10 ;  /* 0x0000000a02009388 */ /* 0x000fe20000000a00 */
[----:B------:R-:W-:Y:S01]  /*0130*/  BAR.SYNC.DEFER_BLOCKING 0x0 ;  /* 0x0000000000007b1d */ /* 0x000fe20000010000 */
[----:B------:R-:W-:-:S05]  /*0140*/  ISETP.GT.U32.AND P1, PT, R3, 0x7f, PT ;  /* 0x0000007f0300780c */ /* 0x000fca0003f24070 */
        /* <DEDUP_REMOVED lines=48> */
[----:B------:R-:W-:-:S05]  /*0450*/  ISETP.NE.AND P0, PT, R3, RZ, PT ;  /* 0x000000ff0300720c */ /* 0x000fca0003f05270 */
[----:B------:R-:W-:Y:S04]  /*0460*/  @!P1 LDS.64 R4, [R2] ;  /* 0x0000000002049984 */ /* 0x000fe80000000a00 */
[----:B------:R-:W0:Y:S02]  /*0470*/  @!P1 LDS.64 R6, [R2+0x10] ;  /* 0x0000100002069984 */ /* 0x000e240000000a00 */
[----:B0-----:R-:W-:-:S05]  /*0480*/  @!P1 IADD3 R10, P2, PT, R4, R6, RZ ;  /* 0x00000006040a9210 */ /* 0x001fca0007f5e0ff */
[----:B------:R-:W-:-:S05]  /*0490*/  @!P1 IMAD.X R11, R5, 0x1, R7, P2 ;  /* 0x00000001050b9824 */ /* 0x000fca00010e0607 */
[----:B------:R-:W-:Y:S01]  /*04a0*/  @!P1 STS.64 [R2], R10 ;  /* 0x0000000a02009388 */ /* 0x000fe20000000a00 */
[----:B------:R-:W-:Y:S06]  /*04b0*/  BAR.SYNC.DEFER_BLOCKING 0x0 ;  /* 0x0000000000007b1d */ /* 0x000fec0000010000 */
[----:B------:R-:W-:Y:S04]  /*04c0*/  @!P0 LDS.64 R4, [R2] ;  /* 0x0000000002048984 */ /* 0x000fe80000000a00 */
[----:B------:R-:W0:Y:S02]  /*04d0*/  @!P0 LDS.64 R6, [UR4+0x8] ;  /* 0x00000804ff068984 */ /* 0x000e240008000a00 */
[----:B0-----:R-:W-:-:S05]  /*04e0*/  @!P0 IADD3 R4, P1, PT, R4, R6, RZ ;  /* 0x0000000604048210 */ /* 0x001fca0007f3e0ff */
[----:B------:R-:W-:-:S05]  /*04f0*/  @!P0 IMAD.X R5, R5, 0x1, R7, P1 ;  /* 0x0000000105058824 */ /* 0x000fca00008e0607 */
[----:B------:R0:W-:Y:S01]  /*0500*/  @!P0 STS.64 [R2], R4 ;  /* 0x0000000402008388 */ /* 0x0001e20000000a00 */
[----:B------:R-:W-:Y:S06]  /*0510*/  BAR.SYNC.DEFER_BLOCKING 0x0 ;  /* 0x0000000000007b1d */ /* 0x000fec0000010000 */
[----:B------:R-:W-:Y:S05]  /*0520*/  @P0 EXIT ;  /* 0x000000000000094d */ /* 0x000fea0003800000 */
[----:B0-----:R-:W0:Y:S01]  /*0530*/  LDS.64 R2, [UR4] ;  /* 0x00000004ff027984 */ /* 0x001e220008000a00 */
[----:B------:R-:W1:Y:S01]  /*0540*/  LDC.64 R4, c[0x0][0x380] ;  /* 0x0000e000ff047b82 */ /* 0x000e620000000a00 */
[----:B------:R-:W0:Y:S01]  /*0550*/  LDCU.64 UR6, c[0x0][0x358] ;  /* 0x00006b00ff0677ac */ /* 0x000e220008000a00 */
[----:B-1----:R-:W-:-:S05]  /*0560*/  IMAD.WIDE.U32 R4, R0, 0x8, R4 ;  /* 0x0000000800047825 */ /* 0x002fca00078e0004 */
[----:B0-----:R-:W-:Y:S01]  /*0570*/  STG.E.64 desc[UR6][R4.64], R2 ;  /* 0x0000000204007986 */ /* 0x001fe2000c101b06 */
[----:B------:R-:W-:Y:S05]  /*0580*/  EXIT ;  /* 0x000000000000794d */ /* 0x000fea0003800000 */
.L_x_0:
[----:B------:R-:W-:-:S00]  /*0590*/  BRA `(.L_x_0) ;  /* 0xfffffffc00fc7947 */ /* 0x000fc0000383ffff */
[----:B------:R-:W-:-:S00]  /*05a0*/  NOP ;  /* 0x0000000000007918 */ /* 0x000fc00000000000 */
        /* <DEDUP_REMOVED lines=13> */
.L_x_1:


//--------------------- .nv.shared._Z9calculatePl --------------------------
	.section	.nv.shared._Z9calculatePl,"aw",@nobits
	.sectionflags	@""
	.align	8
.nv.shared._Z9calculatePl:
	.zero		9216


//--------------------- .nv.shared.reserved.0     --------------------------
	.section	.nv.shared.reserved.0,"aw",@nobits
	.weak		__nv_reservedSMEM_offset_0_alias
	.size		__nv_reservedSMEM_offset_0_alias, 0, 64
	.other		__nv_reservedSMEM_offset_0_alias,@"STO_CUDA_RESERVED_SHARED STV_DEFAULT"
__nv_reservedSMEM_offset_0_alias:
	.zero		0
	.zero		64


//--------------------- .nv.constant0._Z9calculatePl --------------------------
	.section	.nv.constant0._Z9calculatePl,"a",@progbits
	.sectionflags	@""
	.align	4
.nv.constant0._Z9calculatePl:
	.zero		904


//--------------------- SYMBOLS --------------------------

	.type		.nv.reservedSmem.offset0,@object
	.size		.nv.reservedSmem.offset0,0x4
	.type		.nv.reservedSmem.cap,@object
	.size		.nv.reservedSmem.cap,0x4
